//
// Generated by NVIDIA NVVM Compiler
//
// Compiler Build ID: CL-36424714
// Cuda compilation tools, release 13.0, V13.0.88
// Based on NVVM 20.0.0
//

.version 9.0
.target sm_100
.address_size 64

	// .globl	_Z12matVecKernelPfS_S_i
.extern .func  (.param .b32 func_retval0) vprintf
(
	.param .b64 vprintf_param_0,
	.param .b64 vprintf_param_1
)
;
.global .align 1 .b8 $str[17] = {77, 97, 116, 91, 37, 100, 93, 91, 37, 100, 93, 58, 32, 37, 102, 10};
.global .align 1 .b8 $str$1[13] = {86, 105, 110, 91, 37, 100, 93, 58, 32, 37, 102, 10};
.global .align 1 .b8 $str$2[11] = {97, 99, 99, 117, 109, 58, 32, 37, 102, 10};

.visible .entry _Z12matVecKernelPfS_S_i(
	.param .u64 .ptr .align 1 _Z12matVecKernelPfS_S_i_param_0,
	.param .u64 .ptr .align 1 _Z12matVecKernelPfS_S_i_param_1,
	.param .u64 .ptr .align 1 _Z12matVecKernelPfS_S_i_param_2,
	.param .u32 _Z12matVecKernelPfS_S_i_param_3
)
{
	.local .align 16 .b8 	__local_depot0[16];
	.reg .b64 	%SP;
	.reg .b64 	%SPL;
	.reg .pred 	%p<16>;
	.reg .b32 	%r<79>;
	.reg .b32 	%f<53>;
	.reg .b64 	%rd<88>;
	.reg .b64 	%fd<22>;

	mov.u64 	%SPL, __local_depot0;
	cvta.local.u64 	%SP, %SPL;
	ld.param.u64 	%rd12, [_Z12matVecKernelPfS_S_i_param_0];
	ld.param.u64 	%rd13, [_Z12matVecKernelPfS_S_i_param_1];
	ld.param.u64 	%rd14, [_Z12matVecKernelPfS_S_i_param_2];
	ld.param.u32 	%r10, [_Z12matVecKernelPfS_S_i_param_3];
	cvta.to.global.u64 	%rd1, %rd13;
	cvta.to.global.u64 	%rd2, %rd14;
	add.u64 	%rd15, %SP, 0;
	add.u64 	%rd3, %SPL, 0;
	mov.u32 	%r11, %ntid.x;
	mov.u32 	%r12, %ctaid.x;
	mov.u32 	%r13, %tid.x;
	mad.lo.s32 	%r1, %r11, %r12, %r13;
	setp.ge.s32 	%p1, %r1, %r10;
	@%p1 bra 	$L__BB0_24;
	setp.lt.s32 	%p2, %r10, 1;
	mov.f32 	%f52, 0f00000000;
	@%p2 bra 	$L__BB0_23;
	mul.lo.s32 	%r2, %r10, %r1;
	and.b32  	%r3, %r10, 3;
	setp.lt.u32 	%p3, %r10, 4;
	mov.f32 	%f52, 0f00000000;
	mov.b32 	%r78, 0;
	@%p3 bra 	$L__BB0_13;
	and.b32  	%r78, %r10, 2147483644;
	mov.f32 	%f52, 0f00000000;
	mov.b32 	%r76, 0;
	mov.u64 	%rd20, $str;
	mov.u64 	%rd23, $str$1;
	cvt.u64.u32 	%rd27, %r10;
	mov.u64 	%rd35, $str$2;
$L__BB0_4:
	.pragma "nounroll";
	setp.ne.s32 	%p4, %r1, 1;
	add.s32 	%r16, %r76, %r2;
	mul.wide.s32 	%rd16, %r16, 4;
	add.s64 	%rd4, %rd2, %rd16;
	ld.global.f32 	%f18, [%rd4];
	cvt.u64.u32 	%rd5, %r76;
	mul.wide.u32 	%rd17, %r76, 4;
	add.s64 	%rd6, %rd1, %rd17;
	ld.global.f32 	%f19, [%rd6];
	fma.rn.f32 	%f2, %f18, %f19, %f52;
	@%p4 bra 	$L__BB0_6;
	add.s32 	%r17, %r76, %r10;
	mul.wide.u32 	%rd18, %r17, 4;
	add.s64 	%rd19, %rd2, %rd18;
	ld.global.f32 	%f20, [%rd19];
	cvt.f64.f32 	%fd1, %f20;
	mov.b32 	%r18, 1;
	st.local.v2.u32 	[%rd3], {%r18, %r76};
	st.local.f64 	[%rd3+8], %fd1;
	cvta.global.u64 	%rd21, %rd20;
	{ // callseq 0, 0
	.param .b64 param0;
	st.param.b64 	[param0], %rd21;
	.param .b64 param1;
	st.param.b64 	[param1], %rd15;
	.param .b32 retval0;
	call.uni (retval0), 
	vprintf, 
	(
	param0, 
	param1
	);
	ld.param.b32 	%r19, [retval0];
	} // callseq 0
	ld.global.f32 	%f21, [%rd6];
	cvt.f64.f32 	%fd2, %f21;
	st.local.u32 	[%rd3], %r76;
	st.local.f64 	[%rd3+8], %fd2;
	cvta.global.u64 	%rd24, %rd23;
	{ // callseq 1, 0
	.param .b64 param0;
	st.param.b64 	[param0], %rd24;
	.param .b64 param1;
	st.param.b64 	[param1], %rd15;
	.param .b32 retval0;
	call.uni (retval0), 
	vprintf, 
	(
	param0, 
	param1
	);
	ld.param.b32 	%r21, [retval0];
	} // callseq 1
	cvt.f64.f32 	%fd3, %f2;
	st.local.f64 	[%rd3], %fd3;
	mov.u64 	%rd25, $str$2;
	cvta.global.u64 	%rd26, %rd25;
	{ // callseq 2, 0
	.param .b64 param0;
	st.param.b64 	[param0], %rd26;
	.param .b64 param1;
	st.param.b64 	[param1], %rd15;
	.param .b32 retval0;
	call.uni (retval0), 
	vprintf, 
	(
	param0, 
	param1
	);
	ld.param.b32 	%r23, [retval0];
	} // callseq 2
$L__BB0_6:
	ld.global.f32 	%f22, [%rd4+4];
	ld.global.f32 	%f23, [%rd6+4];
	fma.rn.f32 	%f3, %f22, %f23, %f2;
	add.s64 	%rd28, %rd5, %rd27;
	shl.b64 	%rd29, %rd28, 2;
	add.s64 	%rd7, %rd2, %rd29;
	@%p4 bra 	$L__BB0_8;
	add.s32 	%r25, %r76, 1;
	ld.global.f32 	%f24, [%rd7+4];
	cvt.f64.f32 	%fd4, %f24;
	mov.b32 	%r26, 1;
	st.local.v2.u32 	[%rd3], {%r26, %r25};
	st.local.f64 	[%rd3+8], %fd4;
	cvta.global.u64 	%rd31, %rd20;
	{ // callseq 3, 0
	.param .b64 param0;
	st.param.b64 	[param0], %rd31;
	.param .b64 param1;
	st.param.b64 	[param1], %rd15;
	.param .b32 retval0;
	call.uni (retval0), 
	vprintf, 
	(
	param0, 
	param1
	);
	ld.param.b32 	%r27, [retval0];
	} // callseq 3
	ld.global.f32 	%f25, [%rd6+4];
	cvt.f64.f32 	%fd5, %f25;
	st.local.u32 	[%rd3], %r25;
	st.local.f64 	[%rd3+8], %fd5;
	cvta.global.u64 	%rd34, %rd23;
	{ // callseq 4, 0
	.param .b64 param0;
	st.param.b64 	[param0], %rd34;
	.param .b64 param1;
	st.param.b64 	[param1], %rd15;
	.param .b32 retval0;
	call.uni (retval0), 
	vprintf, 
	(
	param0, 
	param1
	);
	ld.param.b32 	%r29, [retval0];
	} // callseq 4
	cvt.f64.f32 	%fd6, %f3;
	st.local.f64 	[%rd3], %fd6;
	cvta.global.u64 	%rd36, %rd35;
	{ // callseq 5, 0
	.param .b64 param0;
	st.param.b64 	[param0], %rd36;
	.param .b64 param1;
	st.param.b64 	[param1], %rd15;
	.param .b32 retval0;
	call.uni (retval0), 
	vprintf, 
	(
	param0, 
	param1
	);
	ld.param.b32 	%r31, [retval0];
	} // callseq 5
$L__BB0_8:
	ld.global.f32 	%f26, [%rd4+8];
	ld.global.f32 	%f27, [%rd6+8];
	fma.rn.f32 	%f4, %f26, %f27, %f3;
	@%p4 bra 	$L__BB0_10;
	add.s32 	%r33, %r76, 2;
	ld.global.f32 	%f28, [%rd7+8];
	cvt.f64.f32 	%fd7, %f28;
	mov.b32 	%r34, 1;
	st.local.v2.u32 	[%rd3], {%r34, %r33};
	st.local.f64 	[%rd3+8], %fd7;
	mov.u64 	%rd37, $str;
	cvta.global.u64 	%rd38, %rd37;
	add.u64 	%rd39, %SP, 0;
	{ // callseq 6, 0
	.param .b64 param0;
	st.param.b64 	[param0], %rd38;
	.param .b64 param1;
	st.param.b64 	[param1], %rd39;
	.param .b32 retval0;
	call.uni (retval0), 
	vprintf, 
	(
	param0, 
	param1
	);
	ld.param.b32 	%r35, [retval0];
	} // callseq 6
	ld.global.f32 	%f29, [%rd6+8];
	cvt.f64.f32 	%fd8, %f29;
	st.local.u32 	[%rd3], %r33;
	st.local.f64 	[%rd3+8], %fd8;
	mov.u64 	%rd40, $str$1;
	cvta.global.u64 	%rd41, %rd40;
	{ // callseq 7, 0
	.param .b64 param0;
	st.param.b64 	[param0], %rd41;
	.param .b64 param1;
	st.param.b64 	[param1], %rd39;
	.param .b32 retval0;
	call.uni (retval0), 
	vprintf, 
	(
	param0, 
	param1
	);
	ld.param.b32 	%r37, [retval0];
	} // callseq 7
	cvt.f64.f32 	%fd9, %f4;
	st.local.f64 	[%rd3], %fd9;
	mov.u64 	%rd42, $str$2;
	cvta.global.u64 	%rd43, %rd42;
	{ // callseq 8, 0
	.param .b64 param0;
	st.param.b64 	[param0], %rd43;
	.param .b64 param1;
	st.param.b64 	[param1], %rd39;
	.param .b32 retval0;
	call.uni (retval0), 
	vprintf, 
	(
	param0, 
	param1
	);
	ld.param.b32 	%r39, [retval0];
	} // callseq 8
$L__BB0_10:
	ld.global.f32 	%f30, [%rd4+12];
	ld.global.f32 	%f31, [%rd6+12];
	fma.rn.f32 	%f52, %f30, %f31, %f4;
	@%p4 bra 	$L__BB0_12;
	add.s32 	%r41, %r76, 3;
	ld.global.f32 	%f32, [%rd7+12];
	cvt.f64.f32 	%fd10, %f32;
	mov.b32 	%r42, 1;
	st.local.v2.u32 	[%rd3], {%r42, %r41};
	st.local.f64 	[%rd3+8], %fd10;
	mov.u64 	%rd44, $str;
	cvta.global.u64 	%rd45, %rd44;
	add.u64 	%rd46, %SP, 0;
	{ // callseq 9, 0
	.param .b64 param0;
	st.param.b64 	[param0], %rd45;
	.param .b64 param1;
	st.param.b64 	[param1], %rd46;
	.param .b32 retval0;
	call.uni (retval0), 
	vprintf, 
	(
	param0, 
	param1
	);
	ld.param.b32 	%r43, [retval0];
	} // callseq 9
	ld.global.f32 	%f33, [%rd6+12];
	cvt.f64.f32 	%fd11, %f33;
	st.local.u32 	[%rd3], %r41;
	st.local.f64 	[%rd3+8], %fd11;
	mov.u64 	%rd47, $str$1;
	cvta.global.u64 	%rd48, %rd47;
	{ // callseq 10, 0
	.param .b64 param0;
	st.param.b64 	[param0], %rd48;
	.param .b64 param1;
	st.param.b64 	[param1], %rd46;
	.param .b32 retval0;
	call.uni (retval0), 
	vprintf, 
	(
	param0, 
	param1
	);
	ld.param.b32 	%r45, [retval0];
	} // callseq 10
	cvt.f64.f32 	%fd12, %f52;
	st.local.f64 	[%rd3], %fd12;
	mov.u64 	%rd49, $str$2;
	cvta.global.u64 	%rd50, %rd49;
	{ // callseq 11, 0
	.param .b64 param0;
	st.param.b64 	[param0], %rd50;
	.param .b64 param1;
	st.param.b64 	[param1], %rd46;
	.param .b32 retval0;
	call.uni (retval0), 
	vprintf, 
	(
	param0, 
	param1
	);
	ld.param.b32 	%r47, [retval0];
	} // callseq 11
$L__BB0_12:
	add.s32 	%r76, %r76, 4;
	setp.ne.s32 	%p8, %r76, %r78;
	@%p8 bra 	$L__BB0_4;
$L__BB0_13:
	setp.eq.s32 	%p9, %r3, 0;
	@%p9 bra 	$L__BB0_23;
	setp.eq.s32 	%p10, %r3, 1;
	@%p10 bra 	$L__BB0_20;
	setp.ne.s32 	%p11, %r1, 1;
	add.s32 	%r49, %r78, %r2;
	mul.wide.s32 	%rd51, %r49, 4;
	add.s64 	%rd8, %rd2, %rd51;
	ld.global.f32 	%f35, [%rd8];
	cvt.u64.u32 	%rd9, %r78;
	mul.wide.u32 	%rd52, %r78, 4;
	add.s64 	%rd10, %rd1, %rd52;
	ld.global.f32 	%f36, [%rd10];
	fma.rn.f32 	%f8, %f35, %f36, %f52;
	@%p11 bra 	$L__BB0_17;
	add.s32 	%r50, %r78, %r10;
	mul.wide.u32 	%rd53, %r50, 4;
	add.s64 	%rd54, %rd2, %rd53;
	ld.global.f32 	%f37, [%rd54];
	cvt.f64.f32 	%fd13, %f37;
	mov.b32 	%r51, 1;
	st.local.v2.u32 	[%rd3], {%r51, %r78};
	st.local.f64 	[%rd3+8], %fd13;
	mov.u64 	%rd55, $str;
	cvta.global.u64 	%rd56, %rd55;
	add.u64 	%rd57, %SP, 0;
	{ // callseq 12, 0
	.param .b64 param0;
	st.param.b64 	[param0], %rd56;
	.param .b64 param1;
	st.param.b64 	[param1], %rd57;
	.param .b32 retval0;
	call.uni (retval0), 
	vprintf, 
	(
	param0, 
	param1
	);
	ld.param.b32 	%r52, [retval0];
	} // callseq 12
	ld.global.f32 	%f38, [%rd10];
	cvt.f64.f32 	%fd14, %f38;
	st.local.u32 	[%rd3], %r78;
	st.local.f64 	[%rd3+8], %fd14;
	mov.u64 	%rd58, $str$1;
	cvta.global.u64 	%rd59, %rd58;
	{ // callseq 13, 0
	.param .b64 param0;
	st.param.b64 	[param0], %rd59;
	.param .b64 param1;
	st.param.b64 	[param1], %rd57;
	.param .b32 retval0;
	call.uni (retval0), 
	vprintf, 
	(
	param0, 
	param1
	);
	ld.param.b32 	%r54, [retval0];
	} // callseq 13
	cvt.f64.f32 	%fd15, %f8;
	st.local.f64 	[%rd3], %fd15;
	mov.u64 	%rd60, $str$2;
	cvta.global.u64 	%rd61, %rd60;
	{ // callseq 14, 0
	.param .b64 param0;
	st.param.b64 	[param0], %rd61;
	.param .b64 param1;
	st.param.b64 	[param1], %rd57;
	.param .b32 retval0;
	call.uni (retval0), 
	vprintf, 
	(
	param0, 
	param1
	);
	ld.param.b32 	%r56, [retval0];
	} // callseq 14
$L__BB0_17:
	setp.ne.s32 	%p12, %r1, 1;
	ld.global.f32 	%f39, [%rd8+4];
	ld.global.f32 	%f40, [%rd10+4];
	fma.rn.f32 	%f52, %f39, %f40, %f8;
	@%p12 bra 	$L__BB0_19;
	add.s32 	%r58, %r78, 1;
	cvt.u64.u32 	%rd62, %r10;
	add.s64 	%rd63, %rd9, %rd62;
	shl.b64 	%rd64, %rd63, 2;
	add.s64 	%rd65, %rd2, %rd64;
	ld.global.f32 	%f41, [%rd65+4];
	cvt.f64.f32 	%fd16, %f41;
	mov.b32 	%r59, 1;
	st.local.v2.u32 	[%rd3], {%r59, %r58};
	st.local.f64 	[%rd3+8], %fd16;
	mov.u64 	%rd66, $str;
	cvta.global.u64 	%rd67, %rd66;
	add.u64 	%rd68, %SP, 0;
	{ // callseq 15, 0
	.param .b64 param0;
	st.param.b64 	[param0], %rd67;
	.param .b64 param1;
	st.param.b64 	[param1], %rd68;
	.param .b32 retval0;
	call.uni (retval0), 
	vprintf, 
	(
	param0, 
	param1
	);
	ld.param.b32 	%r60, [retval0];
	} // callseq 15
	ld.global.f32 	%f42, [%rd10+4];
	cvt.f64.f32 	%fd17, %f42;
	st.local.u32 	[%rd3], %r58;
	st.local.f64 	[%rd3+8], %fd17;
	mov.u64 	%rd69, $str$1;
	cvta.global.u64 	%rd70, %rd69;
	{ // callseq 16, 0
	.param .b64 param0;
	st.param.b64 	[param0], %rd70;
	.param .b64 param1;
	st.param.b64 	[param1], %rd68;
	.param .b32 retval0;
	call.uni (retval0), 
	vprintf, 
	(
	param0, 
	param1
	);
	ld.param.b32 	%r62, [retval0];
	} // callseq 16
	cvt.f64.f32 	%fd18, %f52;
	st.local.f64 	[%rd3], %fd18;
	mov.u64 	%rd71, $str$2;
	cvta.global.u64 	%rd72, %rd71;
	{ // callseq 17, 0
	.param .b64 param0;
	st.param.b64 	[param0], %rd72;
	.param .b64 param1;
	st.param.b64 	[param1], %rd68;
	.param .b32 retval0;
	call.uni (retval0), 
	vprintf, 
	(
	param0, 
	param1
	);
	ld.param.b32 	%r64, [retval0];
	} // callseq 17
$L__BB0_19:
	add.s32 	%r78, %r78, 2;
$L__BB0_20:
	and.b32  	%r66, %r10, 1;
	setp.eq.b32 	%p13, %r66, 1;
	not.pred 	%p14, %p13;
	@%p14 bra 	$L__BB0_23;
	setp.ne.s32 	%p15, %r1, 1;
	add.s32 	%r67, %r78, %r2;
	mul.wide.s32 	%rd73, %r67, 4;
	add.s64 	%rd74, %rd2, %rd73;
	ld.global.f32 	%f43, [%rd74];
	mul.wide.u32 	%rd75, %r78, 4;
	add.s64 	%rd11, %rd1, %rd75;
	ld.global.f32 	%f44, [%rd11];
	fma.rn.f32 	%f52, %f43, %f44, %f52;
	@%p15 bra 	$L__BB0_23;
	add.s32 	%r68, %r78, %r10;
	mul.wide.u32 	%rd76, %r68, 4;
	add.s64 	%rd77, %rd2, %rd76;
	ld.global.f32 	%f45, [%rd77];
	cvt.f64.f32 	%fd19, %f45;
	mov.b32 	%r69, 1;
	st.local.v2.u32 	[%rd3], {%r69, %r78};
	st.local.f64 	[%rd3+8], %fd19;
	mov.u64 	%rd78, $str;
	cvta.global.u64 	%rd79, %rd78;
	add.u64 	%rd80, %SP, 0;
	{ // callseq 18, 0
	.param .b64 param0;
	st.param.b64 	[param0], %rd79;
	.param .b64 param1;
	st.param.b64 	[param1], %rd80;
	.param .b32 retval0;
	call.uni (retval0), 
	vprintf, 
	(
	param0, 
	param1
	);
	ld.param.b32 	%r70, [retval0];
	} // callseq 18
	ld.global.f32 	%f46, [%rd11];
	cvt.f64.f32 	%fd20, %f46;
	st.local.u32 	[%rd3], %r78;
	st.local.f64 	[%rd3+8], %fd20;
	mov.u64 	%rd81, $str$1;
	cvta.global.u64 	%rd82, %rd81;
	{ // callseq 19, 0
	.param .b64 param0;
	st.param.b64 	[param0], %rd82;
	.param .b64 param1;
	st.param.b64 	[param1], %rd80;
	.param .b32 retval0;
	call.uni (retval0), 
	vprintf, 
	(
	param0, 
	param1
	);
	ld.param.b32 	%r72, [retval0];
	} // callseq 19
	cvt.f64.f32 	%fd21, %f52;
	st.local.f64 	[%rd3], %fd21;
	mov.u64 	%rd83, $str$2;
	cvta.global.u64 	%rd84, %rd83;
	{ // callseq 20, 0
	.param .b64 param0;
	st.param.b64 	[param0], %rd84;
	.param .b64 param1;
	st.param.b64 	[param1], %rd80;
	.param .b32 retval0;
	call.uni (retval0), 
	vprintf, 
	(
	param0, 
	param1
	);
	ld.param.b32 	%r74, [retval0];
	} // callseq 20
$L__BB0_23:
	cvta.to.global.u64 	%rd85, %rd12;
	mul.wide.s32 	%rd86, %r1, 4;
	add.s64 	%rd87, %rd85, %rd86;
	st.global.f32 	[%rd87], %f52;
$L__BB0_24:
	ret;

}


// ===== COMPILED SASS (sm_100) =====

	.target	sm_100

	.elftype	@"ET_EXEC"


//--------------------- .note.nv.tkinfo           --------------------------
	.section	.note.nv.tkinfo,"",@"SHT_NOTE"
	.sectionflags	@"SHF_NOTE_NV_TKINFO"
	.tkinfo
        /*0018*/ 	.word	0x00000002
        /*0030*/ 	.string	""
        /*0030*/ 	.string	"ptxas"
        /*0030*/ 	.string	"Cuda compilation tools, release 13.0, V13.0.88"
        /*0030*/ 	.string	"Build cuda_13.0.r13.0/compiler.36424714_0"
        /*0030*/ 	.string	"-arch sm_100 -m 64 "



//--------------------- .note.nv.cuinfo           --------------------------
	.section	.note.nv.cuinfo,"",@"SHT_NOTE"
	.sectionflags	@"SHF_NOTE_NV_CUINFO"
        /*0018*/ 	.short	0x0002
        /*001a*/ 	.short	0x0064
        /*001c*/ 	.short	0x0082
	.zero		2


//--------------------- .nv.info                  --------------------------
	.section	.nv.info,"",@"SHT_CUDA_INFO"
	.align	4


	//----- nvinfo : EIATTR_REGCOUNT
	.align		4
        /*0000*/ 	.byte	0x04, 0x2f
        /*0002*/ 	.short	(.L_4 - .L_3)
	.align		4
.L_3:
        /*0004*/ 	.word	index@(_Z12matVecKernelPfS_S_i)
        /*0008*/ 	.word	0x00000020


	//----- nvinfo : EIATTR_FRAME_SIZE
	.align		4
.L_4:
        /*000c*/ 	.byte	0x04, 0x11
        /*000e*/ 	.short	(.L_6 - .L_5)
	.align		4
.L_5:
        /*0010*/ 	.word	index@(_Z12matVecKernelPfS_S_i)
        /*0014*/ 	.word	0x00000010


	//----- nvinfo : EIATTR_MIN_STACK_SIZE
	.align		4
.L_6:
        /*0018*/ 	.byte	0x04, 0x12
        /*001a*/ 	.short	(.L_8 - .L_7)
	.align		4
.L_7:
        /*001c*/ 	.word	index@(_Z12matVecKernelPfS_S_i)
        /*0020*/ 	.word	0x00000010
.L_8:


//--------------------- .nv.compat                --------------------------
	.section	.nv.compat,"",@"SHT_CUDA_COMPAT_INFO"
	.align	4
        /*0000*/ 	.byte	0x02, 0x09, 0x00, 0x00, 0x02, 0x02, 0x01, 0x00, 0x02, 0x05, 0x05, 0x00, 0x03, 0x07, 0x01, 0x01
        /*0010*/ 	.byte	0x02, 0x03, 0x00, 0x00, 0x02, 0x06, 0x01, 0x00, 0x04, 0x0b, 0x08, 0x00, 0x09, 0x00, 0x00, 0x00
        /*0020*/ 	.byte	0x00, 0x00, 0x00, 0x00


//--------------------- .nv.info._Z12matVecKernelPfS_S_i --------------------------
	.section	.nv.info._Z12matVecKernelPfS_S_i,"",@"SHT_CUDA_INFO"
	.sectionflags	@""
	.align	4


	//----- nvinfo : EIATTR_CUDA_API_VERSION
	.align		4
        /*0000*/ 	.byte	0x04, 0x37
        /*0002*/ 	.short	(.L_10 - .L_9)
.L_9:
        /*0004*/ 	.word	0x00000082


	//----- nvinfo : EIATTR_KPARAM_INFO
	.align		4
.L_10:
        /*0008*/ 	.byte	0x04, 0x17
        /*000a*/ 	.short	(.L_12 - .L_11)
.L_11:
        /*000c*/ 	.word	0x00000000
        /*0010*/ 	.short	0x0003
        /*0012*/ 	.short	0x0018
        /*0014*/ 	.byte	0x00, 0xf0, 0x11, 0x00


	//----- nvinfo : EIATTR_KPARAM_INFO
	.align		4
.L_12:
        /*0018*/ 	.byte	0x04, 0x17
        /*001a*/ 	.short	(.L_14 - .L_13)
.L_13:
        /*001c*/ 	.word	0x00000000
        /*0020*/ 	.short	0x0002
        /*0022*/ 	.short	0x0010
        /*0024*/ 	.byte	0x00, 0xf5, 0x21, 0x00


	//----- nvinfo : EIATTR_KPARAM_INFO
	.align		4
.L_14:
        /*0028*/ 	.byte	0x04, 0x17
        /*002a*/ 	.short	(.L_16 - .L_15)
.L_15:
        /*002c*/ 	.word	0x00000000
        /*0030*/ 	.short	0x0001
        /*0032*/ 	.short	0x0008
        /*0034*/ 	.byte	0x00, 0xf5, 0x21, 0x00


	//----- nvinfo : EIATTR_KPARAM_INFO
	.align		4
.L_16:
        /*0038*/ 	.byte	0x04, 0x17
        /*003a*/ 	.short	(.L_18 - .L_17)
.L_17:
        /*003c*/ 	.word	0x00000000
        /*0040*/ 	.short	0x0000
        /*0042*/ 	.short	0x0000
        /*0044*/ 	.byte	0x00, 0xf5, 0x21, 0x00


	//----- nvinfo : EIATTR_SPARSE_MMA_MASK
	.align		4
.L_18:
        /*0048*/ 	.byte	0x03, 0x50
        /*004a*/ 	.short	0x0000


	//----- nvinfo : EIATTR_MAXREG_COUNT
	.align		4
        /*004c*/ 	.byte	0x03, 0x1b
        /*004e*/ 	.short	0x00ff


	//----- nvinfo : EIATTR_EXTERNS
	.align		4
        /*0050*/ 	.byte	0x04, 0x0f
        /*0052*/ 	.short	(.L_20 - .L_19)


	//   ....[0]....
	.align		4
.L_19:
        /*0054*/ 	.word	index@(vprintf)


	//----- nvinfo : EIATTR_MERCURY_ISA_VERSION
	.align		4
.L_20:
        /*0058*/ 	.byte	0x03, 0x5f
        /*005a*/ 	.short	0x0101


	//----- nvinfo : EIATTR_VRC_CTA_INIT_COUNT
	.align		4
        /*005c*/ 	.byte	0x02, 0x4a
	.zero		1
	.zero		1


	//----- nvinfo : EIATTR_SYSCALL_OFFSETS
	.align		4
        /*0060*/ 	.byte	0x04, 0x46
        /*0062*/ 	.short	(.L_22 - .L_21)


	//   ....[0]....
.L_21:
        /*0064*/ 	.word	0x00000370


	//   ....[1]....
        /*0068*/ 	.word	0x00000440


	//   ....[2]....
        /*006c*/ 	.word	0x000004e0


	//   ....[3]....
        /*0070*/ 	.word	0x00000680


	//   ....[4]....
        /*0074*/ 	.word	0x00000760


	//   ....[5]....
        /*0078*/ 	.word	0x00000800


	//   ....[6]....
        /*007c*/ 	.word	0x00000960


	//   ....[7]....
        /*0080*/ 	.word	0x00000a40


	//   ....[8]....
        /*0084*/ 	.word	0x00000ae0


	//   ....[9]....
        /*0088*/ 	.word	0x00000c40


	//   ....[10]....
        /*008c*/ 	.word	0x00000d00


	//   ....[11]....
        /*0090*/ 	.word	0x00000da0


	//   ....[12]....
        /*0094*/ 	.word	0x00001020


	//   ....[13]....
        /*0098*/ 	.word	0x000010e0


	//   ....[14]....
        /*009c*/ 	.word	0x00001180


	//   ....[15]....
        /*00a0*/ 	.word	0x00001340


	//   ....[16]....
        /*00a4*/ 	.word	0x00001400


	//   ....[17]....
        /*00a8*/ 	.word	0x000014a0


	//   ....[18]....
        /*00ac*/ 	.word	0x000016b0


	//   ....[19]....
        /*00b0*/ 	.word	0x00001770


	//   ....[20]....
        /*00b4*/ 	.word	0x00001810


	//----- nvinfo : EIATTR_EXIT_INSTR_OFFSETS
	.align		4
.L_22:
        /*00b8*/ 	.byte	0x04, 0x1c
        /*00ba*/ 	.short	(.L_24 - .L_23)


	//   ....[0]....
.L_23:
        /*00bc*/ 	.word	0x000000c0


	//   ....[1]....
        /*00c0*/ 	.word	0x00001860


	//----- nvinfo : EIATTR_CRS_STACK_SIZE
	.align		4
.L_24:
        /*00c4*/ 	.byte	0x04, 0x1e
        /*00c6*/ 	.short	(.L_26 - .L_25)
.L_25:
        /*00c8*/ 	.word	0x00000000


	//----- nvinfo : EIATTR_CBANK_PARAM_SIZE
	.align		4
.L_26:
        /*00cc*/ 	.byte	0x03, 0x19
        /*00ce*/ 	.short	0x001c


	//----- nvinfo : EIATTR_PARAM_CBANK
	.align		4
        /*00d0*/ 	.byte	0x04, 0x0a
        /*00d2*/ 	.short	(.L_28 - .L_27)
	.align		4
.L_27:
        /*00d4*/ 	.word	index@(.nv.constant0._Z12matVecKernelPfS_S_i)
        /*00d8*/ 	.short	0x0380
        /*00da*/ 	.short	0x001c


	//----- nvinfo : EIATTR_SW_WAR
	.align		4
.L_28:
        /*00dc*/ 	.byte	0x04, 0x36
        /*00de*/ 	.short	(.L_30 - .L_29)
.L_29:
        /*00e0*/ 	.word	0x00000008
.L_30:


//--------------------- .nv.callgraph             --------------------------
	.section	.nv.callgraph,"",@"SHT_CUDA_CALLGRAPH"
	.align	4
	.sectionentsize	8
	.align		4
        /*0000*/ 	.word	0x00000000
	.align		4
        /*0004*/ 	.word	0xffffffff
	.align		4
        /*0008*/ 	.word	index@(_Z12matVecKernelPfS_S_i)
	.align		4
        /*000c*/ 	.word	index@(vprintf)
	.align		4
        /*0010*/ 	.word	0x00000000
	.align		4
        /*0014*/ 	.word	0xfffffffe
	.align		4
        /*0018*/ 	.word	0x00000000
	.align		4
        /*001c*/ 	.word	0xfffffffd
	.align		4
        /*0020*/ 	.word	0x00000000
	.align		4
        /*0024*/ 	.word	0xfffffffc


//--------------------- .nv.constant4             --------------------------
	.section	.nv.constant4,"a",@progbits
	.align	8
	.align		8
.nv.constant4:
        /*0000*/ 	.dword	vprintf
	.align		8
        /*0008*/ 	.dword	$str
	.align		8
        /*0010*/ 	.dword	$str$1
	.align		8
        /*0018*/ 	.dword	$str$2


//--------------------- .text._Z12matVecKernelPfS_S_i --------------------------
	.section	.text._Z12matVecKernelPfS_S_i,"ax",@progbits
	.align	128
        .global         _Z12matVecKernelPfS_S_i
        .type           _Z12matVecKernelPfS_S_i,@function
        .size           _Z12matVecKernelPfS_S_i,(.L_x_32 - _Z12matVecKernelPfS_S_i)
        .other          _Z12matVecKernelPfS_S_i,@"STO_CUDA_ENTRY STV_DEFAULT"
_Z12matVecKernelPfS_S_i:
.text._Z12matVecKernelPfS_S_i:
[----:B------:R-:W0:Y:S01]  /*0000*/  LDC R1, c[0x0][0x37c] ;  /* 0x0000df00ff017b82 */ /* 0x000e220000000800 */
[----:B------:R-:W1:Y:S01]  /*0010*/  S2R R25, SR_CTAID.X ;  /* 0x0000000000197919 */ /* 0x000e620000002500 */
[----:B------:R-:W2:Y:S01]  /*0020*/  LDCU UR5, c[0x0][0x2fc] ;  /* 0x00005f80ff0577ac */ /* 0x000ea20008000800 */
[----:B0-----:R-:W-:Y:S01]  /*0030*/  VIADD R1, R1, 0xfffffff0 ;  /* 0xfffffff001017836 */ /* 0x001fe20000000000 */
[----:B------:R-:W1:Y:S01]  /*0040*/  S2R R0, SR_TID.X ;  /* 0x0000000000007919 */ /* 0x000e620000002100 */
[----:B------:R-:W1:Y:S01]  /*0050*/  LDCU UR6, c[0x0][0x360] ;  /* 0x00006c00ff0677ac */ /* 0x000e620008000800 */
[----:B------:R-:W0:Y:S01]  /*0060*/  LDCU UR40, c[0x0][0x398] ;  /* 0x00007300ff2877ac */ /* 0x000e220008000800 */
[----:B------:R-:W3:Y:S02]  /*0070*/  LDCU UR4, c[0x0][0x2f8] ;  /* 0x00005f00ff0477ac */ /* 0x000ee40008000800 */
[----:B---3--:R-:W-:Y:S01]  /*0080*/  IADD3 R24, P1, PT, R1, UR4, RZ ;  /* 0x0000000401187c10 */ /* 0x008fe2000ff3e0ff */
[----:B-1----:R-:W-:-:S04]  /*0090*/  IMAD R25, R25, UR6, R0 ;  /* 0x0000000619197c24 */ /* 0x002fc8000f8e0200 */
[----:B--2---:R-:W-:Y:S01]  /*00a0*/  IMAD.X R2, RZ, RZ, UR5, P1 ;  /* 0x00000005ff027e24 */ /* 0x004fe200088e06ff */
[----:B0-----:R-:W-:-:S13]  /*00b0*/  ISETP.GE.AND P0, PT, R25, UR40, PT ;  /* 0x0000002819007c0c */ /* 0x001fda000bf06270 */
[----:B------:R-:W-:Y:S05]  /*00c0*/  @P0 EXIT ;  /* 0x000000000000094d */ /* 0x000fea0003800000 */
[----:B------:R-:W-:Y:S01]  /*00d0*/  UISETP.GE.AND UP0, UPT, UR40, 0x1, UPT ;  /* 0x000000012800788c */ /* 0x000fe2000bf06270 */
[----:B------:R-:W-:Y:S01]  /*00e0*/  HFMA2 R16, -RZ, RZ, 0, 0 ;  /* 0x00000000ff107431 */ /* 0x000fe200000001ff */
[----:B------:R-:W0:Y:S07]  /*00f0*/  LDCU.64 UR36, c[0x0][0x358] ;  /* 0x00006b00ff2477ac */ /* 0x000e2e0008000a00 */
[----:B------:R-:W-:Y:S05]  /*0100*/  BRA.U !UP0, `(.L_x_0) ;  /* 0x0000001508c87547 */ /* 0x000fea000b800000 */
[----:B------:R-:W-:Y:S01]  /*0110*/  UISETP.GE.U32.AND UP0, UPT, UR40, 0x4, UPT ;  /* 0x000000042800788c */ /* 0x000fe2000bf06070 */
[----:B------:R-:W-:-:S08]  /*0120*/  CS2R R16, SRZ ;  /* 0x0000000000107805 */ /* 0x000fd0000001ff00 */
[----:B------:R-:W-:Y:S05]  /*0130*/  BRA.U !UP0, `(.L_x_1) ;  /* 0x0000000d08307547 */ /* 0x000fea000b800000 */
[----:B------:R-:W-:Y:S01]  /*0140*/  ULOP3.LUT UR4, UR40, 0x7ffffffc, URZ, 0xc0, !UPT ;  /* 0x7ffffffc28047892 */ /* 0x000fe2000f8ec0ff */
[----:B------:R-:W-:Y:S01]  /*0150*/  BSSY.RECONVERGENT B7, `(.L_x_1) ;  /* 0x00000ca000077945 */ /* 0x000fe20003800200 */
[----:B------:R-:W-:Y:S01]  /*0160*/  IMAD.MOV.U32 R16, RZ, RZ, RZ ;  /* 0x000000ffff107224 */ /* 0x000fe200078e00ff */
[----:B------:R-:W1:Y:S01]  /*0170*/  LDCU UR41, c[0x0][0x398] ;  /* 0x00007300ff2977ac */ /* 0x000e620008000800 */
[----:B------:R-:W-:Y:S02]  /*0180*/  IMAD.MOV.U32 R19, RZ, RZ, RZ ;  /* 0x000000ffff137224 */ /* 0x000fe400078e00ff */
[----:B------:R-:W-:Y:S01]  /*0190*/  MOV R17, UR4 ;  /* 0x0000000400117c02 */ /* 0x000fe20008000f00 */
[----:B------:R-:W2:Y:S06]  /*01a0*/  LDCU.64 UR38, c[0x0][0x390] ;  /* 0x00007200ff2677ac */ /* 0x000eac0008000a00 */
.L_x_18:
[----:B------:R-:W3:Y:S08]  /*01b0*/  LDC R4, c[0x0][0x398] ;  /* 0x0000e600ff047b82 */ /* 0x000ef00000000800 */
[----:B------:R-:W4:Y:S08]  /*01c0*/  LDC.64 R26, c[0x0][0x388] ;  /* 0x0000e200ff1a7b82 */ /* 0x000f300000000a00 */
[----:B------:R-:W5:Y:S01]  /*01d0*/  LDC.64 R10, c[0x0][0x390] ;  /* 0x0000e400ff0a7b82 */ /* 0x000f620000000a00 */
[----:B---3--:R-:W-:-:S02]  /*01e0*/  IMAD R29, R25, R4, R19 ;  /* 0x00000004191d7224 */ /* 0x008fc400078e0213 */
[----:B----4-:R-:W-:-:S05]  /*01f0*/  IMAD.WIDE.U32 R26, R19, 0x4, R26 ;  /* 0x00000004131a7825 */ /* 0x010fca00078e001a */
[----:B0-----:R-:W3:Y:S01]  /*0200*/  LDG.E R0, desc[UR36][R26.64] ;  /* 0x000000241a007981 */ /* 0x001ee2000c1e1900 */
[----:B-----5:R-:W-:-:S05]  /*0210*/  IMAD.WIDE R28, R29, 0x4, R10 ;  /* 0x000000041d1c7825 */ /* 0x020fca00078e020a */
[----:B------:R-:W3:Y:S01]  /*0220*/  LDG.E R3, desc[UR36][R28.64] ;  /* 0x000000241c037981 */ /* 0x000ee2000c1e1900 */
[----:B------:R-:W-:Y:S01]  /*0230*/  ISETP.NE.AND P0, PT, R25, 0x1, PT ;  /* 0x000000011900780c */ /* 0x000fe20003f05270 */
[----:B------:R-:W-:Y:S01]  /*0240*/  BSSY.RECONVERGENT B6, `(.L_x_2) ;  /* 0x000002b000067945 */ /* 0x000fe20003800200 */
[----:B---3--:R-:W-:Y:S02]  /*0250*/  FFMA R16, R3, R0, R16 ;  /* 0x0000000003107223 */ /* 0x008fe40000000010 */
[----:B------:R-:W-:-:S09]  /*0260*/  P2R R0, PR, RZ, 0x1 ;  /* 0x00000001ff007803 */ /* 0x000fd20000000000 */
[----:B------:R-:W-:Y:S05]  /*0270*/  @P0 BRA `(.L_x_3) ;  /* 0x00000000009c0947 */ /* 0x000fea0003800000 */
[----:B------:R-:W-:Y:S01]  /*0280*/  IMAD.IADD R3, R19, 0x1, R4 ;  /* 0x0000000113037824 */ /* 0x000fe200078e0204 */
[----:B------:R-:W-:Y:S01]  /*0290*/  MOV R8, 0x0 ;  /* 0x0000000000087802 */ /* 0x000fe20000000f00 */
[----:B------:R-:W-:Y:S01]  /*02a0*/  IMAD.MOV.U32 R18, RZ, RZ, 0x1 ;  /* 0x00000001ff127424 */ /* 0x000fe200078e00ff */
[----:B------:R-:W0:Y:S01]  /*02b0*/  LDCU.64 UR4, c[0x4][0x8] ;  /* 0x01000100ff0477ac */ /* 0x000e220008000a00 */
[----:B------:R-:W-:-:S06]  /*02c0*/  IMAD.WIDE.U32 R10, R3, 0x4, R10 ;  /* 0x00000004030a7825 */ /* 0x000fcc00078e000a */
[----:B------:R-:W3:Y:S01]  /*02d0*/  LDG.E R10, desc[UR36][R10.64] ;  /* 0x000000240a0a7981 */ /* 0x000ee2000c1e1900 */
[----:B------:R-:W4:Y:S01]  /*02e0*/  LDC.64 R8, c[0x4][R8] ;  /* 0x0100000008087b82 */ /* 0x000f220000000a00 */
[----:B------:R-:W-:Y:S01]  /*02f0*/  IMAD.MOV.U32 R6, RZ, RZ, R24 ;  /* 0x000000ffff067224 */ /* 0x000fe200078e0018 */
[----:B------:R-:W-:Y:S01]  /*0300*/  MOV R7, R2 ;  /* 0x0000000200077202 */ /* 0x000fe20000000f00 */
[----:B------:R1:W-:Y:S01]  /*0310*/  STL.64 [R1], R18 ;  /* 0x0000001201007387 */ /* 0x0003e20000100a00 */
[----:B0-----:R-:W-:Y:S01]  /*0320*/  MOV R4, UR4 ;  /* 0x0000000400047c02 */ /* 0x001fe20008000f00 */
[----:B------:R-:W-:Y:S01]  /*0330*/  IMAD.U32 R5, RZ, RZ, UR5 ;  /* 0x00000005ff057e24 */ /* 0x000fe2000f8e00ff */
[----:B---3--:R-:W0:Y:S02]  /*0340*/  F2F.F64.F32 R12, R10 ;  /* 0x0000000a000c7310 */ /* 0x008e240000201800 */
[----:B01--4-:R0:W-:Y:S04]  /*0350*/  STL.64 [R1+0x8], R12 ;  /* 0x0000080c01007387 */ /* 0x0131e80000100a00 */
[----:B------:R-:W-:-:S07]  /*0360*/  LEPC R20, `(.L_x_4) ;  /* 0x000000001014794e */ /* 0x000fce0000000000 */
[----:B0-2---:R-:W-:Y:S05]  /*0370*/  CALL.ABS.NOINC R8 ;  /* 0x0000000008007343 */ /* 0x005fea0003c00000 */
.L_x_4:
[----:B------:R-:W2:Y:S01]  /*0380*/  LDG.E R0, desc[UR36][R26.64] ;  /* 0x000000241a007981 */ /* 0x000ea2000c1e1900 */
[----:B------:R-:W-:Y:S01]  /*0390*/  MOV R18, 0x0 ;  /* 0x0000000000127802 */ /* 0x000fe20000000f00 */
[----:B------:R-:W0:Y:S01]  /*03a0*/  LDCU.64 UR4, c[0x4][0x10] ;  /* 0x01000200ff0477ac */ /* 0x000e220008000a00 */
[----:B------:R-:W-:Y:S01]  /*03b0*/  MOV R6, R24 ;  /* 0x0000001800067202 */ /* 0x000fe20000000f00 */
[----:B------:R1:W-:Y:S01]  /*03c0*/  STL [R1], R19 ;  /* 0x0000001301007387 */ /* 0x0003e20000100800 */
[----:B------:R1:W3:Y:S01]  /*03d0*/  LDC.64 R8, c[0x4][R18] ;  /* 0x0100000012087b82 */ /* 0x0002e20000000a00 */
[----:B------:R-:W-:Y:S02]  /*03e0*/  IMAD.MOV.U32 R7, RZ, RZ, R2 ;  /* 0x000000ffff077224 */ /* 0x000fe400078e0002 */
[----:B0-----:R-:W-:Y:S02]  /*03f0*/  IMAD.U32 R4, RZ, RZ, UR4 ;  /* 0x00000004ff047e24 */ /* 0x001fe4000f8e00ff */
[----:B------:R-:W-:Y:S01]  /*0400*/  IMAD.U32 R5, RZ, RZ, UR5 ;  /* 0x00000005ff057e24 */ /* 0x000fe2000f8e00ff */
[----:B--2---:R-:W0:Y:S02]  /*0410*/  F2F.F64.F32 R10, R0 ;  /* 0x00000000000a7310 */ /* 0x004e240000201800 */
[----:B0--3--:R1:W-:Y:S04]  /*0420*/  STL.64 [R1+0x8], R10 ;  /* 0x0000080a01007387 */ /* 0x0093e80000100a00 */
[----:B------:R-:W-:-:S07]  /*0430*/  LEPC R20, `(.L_x_5) ;  /* 0x000000001014794e */ /* 0x000fce0000000000 */
[----:B-1----:R-:W-:Y:S05]  /*0440*/  CALL.ABS.NOINC R8 ;  /* 0x0000000008007343 */ /* 0x002fea0003c00000 */
.L_x_5:
[----:B------:R-:W0:Y:S01]  /*0450*/  F2F.F64.F32 R10, R16 ;  /* 0x00000010000a7310 */ /* 0x000e220000201800 */
[----:B------:R1:W2:Y:S01]  /*0460*/  LDC.64 R8, c[0x4][R18] ;  /* 0x0100000012087b82 */ /* 0x0002a20000000a00 */
[----:B------:R-:W3:Y:S01]  /*0470*/  LDCU.64 UR4, c[0x4][0x18] ;  /* 0x01000300ff0477ac */ /* 0x000ee20008000a00 */
[----:B------:R-:W-:Y:S02]  /*0480*/  IMAD.MOV.U32 R6, RZ, RZ, R24 ;  /* 0x000000ffff067224 */ /* 0x000fe400078e0018 */
[----:B------:R-:W-:Y:S01]  /*0490*/  IMAD.MOV.U32 R7, RZ, RZ, R2 ;  /* 0x000000ffff077224 */ /* 0x000fe200078e0002 */
[----:B0-----:R1:W-:Y:S01]  /*04a0*/  STL.64 [R1], R10 ;  /* 0x0000000a01007387 */ /* 0x0013e20000100a00 */
[----:B---3--:R-:W-:Y:S01]  /*04b0*/  IMAD.U32 R4, RZ, RZ, UR4 ;  /* 0x00000004ff047e24 */ /* 0x008fe2000f8e00ff */
[----:B------:R-:W-:-:S07]  /*04c0*/  MOV R5, UR5 ;  /* 0x0000000500057c02 */ /* 0x000fce0008000f00 */
[----:B------:R-:W-:-:S07]  /*04d0*/  LEPC R20, `(.L_x_3) ;  /* 0x000000001014794e */ /* 0x000fce0000000000 */
[----:B-12---:R-:W-:Y:S05]  /*04e0*/  CALL.ABS.NOINC R8 ;  /* 0x0000000008007343 */ /* 0x006fea0003c00000 */
.L_x_3:
[----:B-12---:R-:W-:Y:S05]  /*04f0*/  BSYNC.RECONVERGENT B6 ;  /* 0x0000000000067941 */ /* 0x006fea0003800200 */
.L_x_2:
[----:B------:R-:W2:Y:S04]  /*0500*/  LDG.E R3, desc[UR36][R28.64+0x4] ;  /* 0x000004241c037981 */ /* 0x000ea8000c1e1900 */
[----:B------:R-:W2:Y:S01]  /*0510*/  LDG.E R0, desc[UR36][R26.64+0x4] ;  /* 0x000004241a007981 */ /* 0x000ea2000c1e1900 */
[----:B------:R-:W-:Y:S01]  /*0520*/  ISETP.NE.AND P6, PT, R25, 0x1, PT ;  /* 0x000000011900780c */ /* 0x000fe20003fc5270 */
[----:B------:R-:W-:Y:S01]  /*0530*/  BSSY.RECONVERGENT B6, `(.L_x_6) ;  /* 0x000002e000067945 */ /* 0x000fe20003800200 */
[----:B------:R-:W-:-:S04]  /*0540*/  IADD3 R4, P0, PT, R19, UR41, RZ ;  /* 0x0000002913047c10 */ /* 0x000fc8000ff1e0ff */
[----:B------:R-:W-:Y:S02]  /*0550*/  IADD3.X R5, PT, PT, RZ, RZ, RZ, P0, !PT ;  /* 0x000000ffff057210 */ /* 0x000fe400007fe4ff */
[----:B------:R-:W-:-:S04]  /*0560*/  LEA R22, P0, R4, UR38, 0x2 ;  /* 0x0000002604167c11 */ /* 0x000fc8000f8010ff */
[----:B------:R-:W-:Y:S01]  /*0570*/  LEA.HI.X R23, R4, UR39, R5, 0x2, P0 ;  /* 0x0000002704177c11 */ /* 0x000fe200080f1405 */
[----:B--2---:R-:W-:Y:S01]  /*0580*/  FFMA R16, R3, R0, R16 ;  /* 0x0000000003107223 */ /* 0x004fe20000000010 */
[----:B------:R-:W-:Y:S07]  /*0590*/  @P6 BRA `(.L_x_7) ;  /* 0x00000000009c6947 */ /* 0x000fee0003800000 */
[----:B------:R-:W2:Y:S01]  /*05a0*/  LDG.E R0, desc[UR36][R22.64+0x4] ;  /* 0x0000042416007981 */ /* 0x000ea2000c1e1900 */
[----:B------:R-:W-:Y:S01]  /*05b0*/  MOV R8, 0x0 ;  /* 0x0000000000087802 */ /* 0x000fe20000000f00 */
[----:B------:R-:W-:Y:S01]  /*05c0*/  VIADD R13, R19, 0x1 ;  /* 0x00000001130d7836 */ /* 0x000fe20000000000 */
[----:B------:R-:W0:Y:S01]  /*05d0*/  LDCU.64 UR4, c[0x4][0x8] ;  /* 0x01000100ff0477ac */ /* 0x000e220008000a00 */
[----:B------:R-:W-:Y:S01]  /*05e0*/  IMAD.MOV.U32 R12, RZ, RZ, 0x1 ;  /* 0x00000001ff0c7424 */ /* 0x000fe200078e00ff */
[----:B------:R-:W-:Y:S01]  /*05f0*/  MOV R7, R2 ;  /* 0x0000000200077202 */ /* 0x000fe20000000f00 */
[----:B------:R-:W-:Y:S01]  /*0600*/  IMAD.MOV.U32 R6, RZ, RZ, R24 ;  /* 0x000000ffff067224 */ /* 0x000fe200078e0018 */
[----:B------:R-:W1:Y:S02]  /*0610*/  LDC.64 R8, c[0x4][R8] ;  /* 0x0100000008087b82 */ /* 0x000e640000000a00 */
[----:B------:R3:W-:Y:S01]  /*0620*/  STL.64 [R1], R12 ;  /* 0x0000000c01007387 */ /* 0x0007e20000100a00 */
[----:B0-----:R-:W-:Y:S01]  /*0630*/  MOV R4, UR4 ;  /* 0x0000000400047c02 */ /* 0x001fe20008000f00 */
[----:B------:R-:W-:Y:S01]  /*0640*/  IMAD.U32 R5, RZ, RZ, UR5 ;  /* 0x00000005ff057e24 */ /* 0x000fe2000f8e00ff */
[----:B--2---:R-:W0:Y:S02]  /*0650*/  F2F.F64.F32 R10, R0 ;  /* 0x00000000000a7310 */ /* 0x004e240000201800 */
[----:B01----:R3:W-:Y:S04]  /*0660*/  STL.64 [R1+0x8], R10 ;  /* 0x0000080a01007387 */ /* 0x0037e80000100a00 */
[----:B------:R-:W-:-:S07]  /*0670*/  LEPC R20, `(.L_x_8) ;  /* 0x000000001014794e */ /* 0x000fce0000000000 */
[----:B---3--:R-:W-:Y:S05]  /*0680*/  CALL.ABS.NOINC R8 ;  /* 0x0000000008007343 */ /* 0x008fea0003c00000 */
.L_x_8:
[----:B------:R-:W2:Y:S01]  /*0690*/  LDG.E R0, desc[UR36][R26.64+0x4] ;  /* 0x000004241a007981 */ /* 0x000ea2000c1e1900 */
[----:B------:R-:W-:Y:S01]  /*06a0*/  VIADD R12, R19, 0x1 ;  /* 0x00000001130c7836 */ /* 0x000fe20000000000 */
[----:B------:R-:W-:Y:S01]  /*06b0*/  MOV R18, 0x0 ;  /* 0x0000000000127802 */ /* 0x000fe20000000f00 */
[----:B------:R-:W0:Y:S01]  /*06c0*/  LDCU.64 UR4, c[0x4][0x10] ;  /* 0x01000200ff0477ac */ /* 0x000e220008000a00 */
[----:B------:R-:W-:Y:S02]  /*06d0*/  IMAD.MOV.U32 R6, RZ, RZ, R24 ;  /* 0x000000ffff067224 */ /* 0x000fe400078e0018 */
[----:B------:R1:W-:Y:S01]  /*06e0*/  STL [R1], R12 ;  /* 0x0000000c01007387 */ /* 0x0003e20000100800 */
[----:B------:R1:W3:Y:S01]  /*06f0*/  LDC.64 R8, c[0x4][R18] ;  /* 0x0100000012087b82 */ /* 0x0002e20000000a00 */
[----:B------:R-:W-:Y:S02]  /*0700*/  IMAD.MOV.U32 R7, RZ, RZ, R2 ;  /* 0x000000ffff077224 */ /* 0x000fe400078e0002 */
[----:B0-----:R-:W-:Y:S01]  /*0710*/  IMAD.U32 R4, RZ, RZ, UR4 ;  /* 0x00000004ff047e24 */ /* 0x001fe2000f8e00ff */
[----:B------:R-:W-:Y:S01]  /*0720*/  MOV R5, UR5 ;  /* 0x0000000500057c02 */ /* 0x000fe20008000f00 */
[----:B--2---:R-:W0:Y:S02]  /*0730*/  F2F.F64.F32 R10, R0 ;  /* 0x00000000000a7310 */ /* 0x004e240000201800 */
[----:B0--3--:R1:W-:Y:S04]  /*0740*/  STL.64 [R1+0x8], R10 ;  /* 0x0000080a01007387 */ /* 0x0093e80000100a00 */
[----:B------:R-:W-:-:S07]  /*0750*/  LEPC R20, `(.L_x_9) ;  /* 0x000000001014794e */ /* 0x000fce0000000000 */
[----:B-1----:R-:W-:Y:S05]  /*0760*/  CALL.ABS.NOINC R8 ;  /* 0x0000000008007343 */ /* 0x002fea0003c00000 */
.L_x_9:
[----:B------:R-:W0:Y:S01]  /*0770*/  F2F.F64.F32 R10, R16 ;  /* 0x00000010000a7310 */ /* 0x000e220000201800 */
[----:B------:R1:W2:Y:S01]  /*0780*/  LDC.64 R8, c[0x4][R18] ;  /* 0x0100000012087b82 */ /* 0x0002a20000000a00 */
[----:B------:R-:W3:Y:S01]  /*0790*/  LDCU.64 UR4, c[0x4][0x18] ;  /* 0x01000300ff0477ac */ /* 0x000ee20008000a00 */
[----:B------:R-:W-:Y:S01]  /*07a0*/  IMAD.MOV.U32 R6, RZ, RZ, R24 ;  /* 0x000000ffff067224 */ /* 0x000fe200078e0018 */
[----:B------:R-:W-:Y:S01]  /*07b0*/  MOV R7, R2 ;  /* 0x0000000200077202 */ /* 0x000fe20000000f00 */
[----:B0-----:R1:W-:Y:S01]  /*07c0*/  STL.64 [R1], R10 ;  /* 0x0000000a01007387 */ /* 0x0013e20000100a00 */
[----:B---3--:R-:W-:Y:S01]  /*07d0*/  MOV R4, UR4 ;  /* 0x0000000400047c02 */ /* 0x008fe20008000f00 */
[----:B------:R-:W-:-:S07]  /*07e0*/  IMAD.U32 R5, RZ, RZ, UR5 ;  /* 0x00000005ff057e24 */ /* 0x000fce000f8e00ff */
[----:B------:R-:W-:-:S07]  /*07f0*/  LEPC R20, `(.L_x_7) ;  /* 0x000000001014794e */ /* 0x000fce0000000000 */
[----:B-12---:R-:W-:Y:S05]  /*0800*/  CALL.ABS.NOINC R8 ;  /* 0x0000000008007343 */ /* 0x006fea0003c00000 */
.L_x_7:
[----:B------:R-:W-:Y:S05]  /*0810*/  BSYNC.RECONVERGENT B6 ;  /* 0x0000000000067941 */ /* 0x000fea0003800200 */
.L_x_6:
[----:B------:R-:W2:Y:S01]  /*0820*/  LDG.E R3, desc[UR36][R28.64+0x8] ;  /* 0x000008241c037981 */ /* 0x000ea2000c1e1900 */
[----:B------:R-:W-:-:S03]  /*0830*/  ISETP.NE.AND P6, PT, R25, 0x1, PT ;  /* 0x000000011900780c */ /* 0x000fc60003fc5270 */
[----:B------:R-:W2:Y:S01]  /*0840*/  LDG.E R0, desc[UR36][R26.64+0x8] ;  /* 0x000008241a007981 */ /* 0x000ea2000c1e1900 */
[----:B------:R-:W-:Y:S01]  /*0850*/  BSSY.RECONVERGENT B6, `(.L_x_10) ;  /* 0x000002a000067945 */ /* 0x000fe20003800200 */
[----:B--2---:R-:W-:-:S08]  /*0860*/  FFMA R16, R3, R0, R16 ;  /* 0x0000000003107223 */ /* 0x004fd00000000010 */
[----:B------:R-:W-:Y:S05]  /*0870*/  @P6 BRA `(.L_x_11) ;  /* 0x00000000009c6947 */ /* 0x000fea0003800000 */
        /* <DEDUP_REMOVED lines=15> */
.L_x_12:
        /* <DEDUP_REMOVED lines=14> */
.L_x_13:
        /* <DEDUP_REMOVED lines=10> */
.L_x_11:
[----:B------:R-:W-:Y:S05]  /*0af0*/  BSYNC.RECONVERGENT B6 ;  /* 0x0000000000067941 */ /* 0x000fea0003800200 */
.L_x_10:
[----:B------:R-:W2:Y:S01]  /*0b00*/  LDG.E R29, desc[UR36][R28.64+0xc] ;  /* 0x00000c241c1d7981 */ /* 0x000ea2000c1e1900 */
[----:B------:R-:W-:-:S03]  /*0b10*/  ISETP.NE.AND P6, PT, R25, 0x1, PT ;  /* 0x000000011900780c */ /* 0x000fc60003fc5270 */
[----:B------:R-:W2:Y:S01]  /*0b20*/  LDG.E R0, desc[UR36][R26.64+0xc] ;  /* 0x00000c241a007981 */ /* 0x000ea2000c1e1900 */
[----:B------:R-:W-:Y:S01]  /*0b30*/  BSSY.RECONVERGENT B6, `(.L_x_14) ;  /* 0x0000028000067945 */ /* 0x000fe20003800200 */
[----:B--2---:R-:W-:-:S08]  /*0b40*/  FFMA R16, R29, R0, R16 ;  /* 0x000000001d107223 */ /* 0x004fd00000000010 */
[----:B------:R-:W-:Y:S05]  /*0b50*/  @P6 BRA `(.L_x_15) ;  /* 0x0000000000946947 */ /* 0x000fea0003800000 */
[----:B------:R0:W2:Y:S01]  /*0b60*/  LDG.E R0, desc[UR36][R22.64+0xc] ;  /* 0x00000c2416007981 */ /* 0x0000a2000c1e1900 */
[----:B------:R-:W-:Y:S01]  /*0b70*/  MOV R18, 0x0 ;  /* 0x0000000000127802 */ /* 0x000fe20000000f00 */
[----:B------:R-:W1:Y:S01]  /*0b80*/  LDCU.64 UR4, c[0x4][0x8] ;  /* 0x01000100ff0477ac */ /* 0x000e620008000a00 */
[----:B------:R-:W-:Y:S01]  /*0b90*/  IMAD.MOV.U32 R6, RZ, RZ, R24 ;  /* 0x000000ffff067224 */ /* 0x000fe200078e0018 */
[----:B------:R-:W-:Y:S01]  /*0ba0*/  MOV R7, R2 ;  /* 0x0000000200077202 */ /* 0x000fe20000000f00 */
[----:B------:R3:W4:Y:S01]  /*0bb0*/  LDC.64 R8, c[0x4][R18] ;  /* 0x0100000012087b82 */ /* 0x0007220000000a00 */
[----:B0-----:R-:W-:Y:S02]  /*0bc0*/  VIADD R23, R19, 0x3 ;  /* 0x0000000313177836 */ /* 0x001fe40000000000 */
[----:B------:R-:W-:-:S05]  /*0bd0*/  IMAD.MOV.U32 R22, RZ, RZ, 0x1 ;  /* 0x00000001ff167424 */ /* 0x000fca00078e00ff */
[----:B------:R3:W-:Y:S01]  /*0be0*/  STL.64 [R1], R22 ;  /* 0x0000001601007387 */ /* 0x0007e20000100a00 */
[----:B-1----:R-:W-:Y:S01]  /*0bf0*/  MOV R4, UR4 ;  /* 0x0000000400047c02 */ /* 0x002fe20008000f00 */
[----:B------:R-:W-:Y:S01]  /*0c00*/  IMAD.U32 R5, RZ, RZ, UR5 ;  /* 0x00000005ff057e24 */ /* 0x000fe2000f8e00ff */
[----:B--2---:R-:W0:Y:S02]  /*0c10*/  F2F.F64.F32 R10, R0 ;  /* 0x00000000000a7310 */ /* 0x004e240000201800 */
[----:B0---4-:R3:W-:Y:S04]  /*0c20*/  STL.64 [R1+0x8], R10 ;  /* 0x0000080a01007387 */ /* 0x0117e80000100a00 */
[----:B------:R-:W-:-:S07]  /*0c30*/  LEPC R20, `(.L_x_16) ;  /* 0x000000001014794e */ /* 0x000fce0000000000 */
[----:B---3--:R-:W-:Y:S05]  /*0c40*/  CALL.ABS.NOINC R8 ;  /* 0x0000000008007343 */ /* 0x008fea0003c00000 */
.L_x_16:
[----:B------:R-:W2:Y:S01]  /*0c50*/  LDG.E R26, desc[UR36][R26.64+0xc] ;  /* 0x00000c241a1a7981 */ /* 0x000ea2000c1e1900 */
[----:B------:R0:W1:Y:S01]  /*0c60*/  LDC.64 R8, c[0x4][R18] ;  /* 0x0100000012087b82 */ /* 0x0000620000000a00 */
[----:B------:R-:W3:Y:S01]  /*0c70*/  LDCU.64 UR4, c[0x4][0x10] ;  /* 0x01000200ff0477ac */ /* 0x000ee20008000a00 */
[----:B------:R-:W-:Y:S01]  /*0c80*/  MOV R6, R24 ;  /* 0x0000001800067202 */ /* 0x000fe20000000f00 */
[----:B------:R0:W-:Y:S01]  /*0c90*/  STL [R1], R23 ;  /* 0x0000001701007387 */ /* 0x0001e20000100800 */
[----:B------:R-:W-:Y:S02]  /*0ca0*/  IMAD.MOV.U32 R7, RZ, RZ, R2 ;  /* 0x000000ffff077224 */ /* 0x000fe400078e0002 */
[----:B---3--:R-:W-:Y:S02]  /*0cb0*/  IMAD.U32 R4, RZ, RZ, UR4 ;  /* 0x00000004ff047e24 */ /* 0x008fe4000f8e00ff */
[----:B------:R-:W-:Y:S01]  /*0cc0*/  IMAD.U32 R5, RZ, RZ, UR5 ;  /* 0x00000005ff057e24 */ /* 0x000fe2000f8e00ff */
[----:B--2---:R-:W2:Y:S02]  /*0cd0*/  F2F.F64.F32 R10, R26 ;  /* 0x0000001a000a7310 */ /* 0x004ea40000201800 */
[----:B-12---:R0:W-:Y:S04]  /*0ce0*/  STL.64 [R1+0x8], R10 ;  /* 0x0000080a01007387 */ /* 0x0061e80000100a00 */
[----:B------:R-:W-:-:S07]  /*0cf0*/  LEPC R20, `(.L_x_17) ;  /* 0x000000001014794e */ /* 0x000fce0000000000 */
[----:B0-----:R-:W-:Y:S05]  /*0d00*/  CALL.ABS.NOINC R8 ;  /* 0x0000000008007343 */ /* 0x001fea0003c00000 */
.L_x_17:
        /* <DEDUP_REMOVED lines=10> */
.L_x_15:
[----:B------:R-:W-:Y:S05]  /*0db0*/  BSYNC.RECONVERGENT B6 ;  /* 0x0000000000067941 */ /* 0x000fea0003800200 */
.L_x_14:
[----:B------:R-:W-:-:S04]  /*0dc0*/  IADD3 R19, PT, PT, R19, 0x4, RZ ;  /* 0x0000000413137810 */ /* 0x000fc80007ffe0ff */
[----:B------:R-:W-:-:S13]  /*0dd0*/  ISETP.NE.AND P0, PT, R19, R17, PT ;  /* 0x000000111300720c */ /* 0x000fda0003f05270 */
[----:B------:R-:W-:Y:S05]  /*0de0*/  @P0 BRA `(.L_x_18) ;  /* 0xfffffff000f00947 */ /* 0x000fea000383ffff */
[----:B------:R-:W-:Y:S05]  /*0df0*/  BSYNC.RECONVERGENT B7 ;  /* 0x0000000000077941 */ /* 0x000fea0003800200 */
.L_x_1:
[----:B------:R-:W1:Y:S01]  /*0e00*/  LDCU UR4, c[0x0][0x398] ;  /* 0x00007300ff0477ac */ /* 0x000e620008000800 */
[----:B------:R-:W-:Y:S01]  /*0e10*/  BSSY.RECONVERGENT B7, `(.L_x_0) ;  /* 0x00000a1000077945 */ /* 0x000fe20003800200 */
[----:B-1----:R-:W-:-:S04]  /*0e20*/  ULOP3.LUT UR4, UR4, 0x3, URZ, 0xc0, !UPT ;  /* 0x0000000304047892 */ /* 0x002fc8000f8ec0ff */
[----:B------:R-:W-:-:S09]  /*0e30*/  UISETP.NE.AND UP0, UPT, UR4, URZ, UPT ;  /* 0x000000ff0400728c */ /* 0x000fd2000bf05270 */
[----:B------:R-:W-:Y:S05]  /*0e40*/  BRA.U !UP0, `(.L_x_19) ;  /* 0x0000000908747547 */ /* 0x000fea000b800000 */
[----:B------:R-:W-:-:S09]  /*0e50*/  UISETP.NE.AND UP0, UPT, UR4, 0x1, UPT ;  /* 0x000000010400788c */ /* 0x000fd2000bf05270 */
[----:B------:R-:W-:Y:S05]  /*0e60*/  BRA.U !UP0, `(.L_x_20) ;  /* 0x0000000508987547 */ /* 0x000fea000b800000 */
[----:B------:R-:W1:Y:S08]  /*0e70*/  LDC R4, c[0x0][0x398] ;  /* 0x0000e600ff047b82 */ /* 0x000e700000000800 */
[----:B------:R-:W2:Y:S08]  /*0e80*/  LDC.64 R22, c[0x0][0x388] ;  /* 0x0000e200ff167b82 */ /* 0x000eb00000000a00 */
[----:B------:R-:W3:Y:S01]  /*0e90*/  LDC.64 R10, c[0x0][0x390] ;  /* 0x0000e400ff0a7b82 */ /* 0x000ee20000000a00 */
[----:B-1----:R-:W-:-:S02]  /*0ea0*/  IMAD R19, R25, R4, R17 ;  /* 0x0000000419137224 */ /* 0x002fc400078e0211 */
[----:B--2---:R-:W-:-:S05]  /*0eb0*/  IMAD.WIDE.U32 R22, R17, 0x4, R22 ;  /* 0x0000000411167825 */ /* 0x004fca00078e0016 */
[----:B0-----:R-:W2:Y:S01]  /*0ec0*/  LDG.E R0, desc[UR36][R22.64] ;  /* 0x0000002416007981 */ /* 0x001ea2000c1e1900 */
[----:B---3--:R-:W-:-:S05]  /*0ed0*/  IMAD.WIDE R18, R19, 0x4, R10 ;  /* 0x0000000413127825 */ /* 0x008fca00078e020a */
[----:B------:R-:W2:Y:S01]  /*0ee0*/  LDG.E R27, desc[UR36][R18.64] ;  /* 0x00000024121b7981 */ /* 0x000ea2000c1e1900 */
[----:B------:R-:W-:Y:S01]  /*0ef0*/  ISETP.NE.AND P0, PT, R25, 0x1, PT ;  /* 0x000000011900780c */ /* 0x000fe20003f05270 */
[----:B------:R-:W-:Y:S01]  /*0f00*/  BSSY.RECONVERGENT B6, `(.L_x_21) ;  /* 0x0000029000067945 */ /* 0x000fe20003800200 */
[----:B--2---:R-:W-:-:S11]  /*0f10*/  FFMA R27, R27, R0, R16 ;  /* 0x000000001b1b7223 */ /* 0x004fd60000000010 */
[----:B------:R-:W-:Y:S05]  /*0f20*/  @P0 BRA `(.L_x_22) ;  /* 0x0000000000980947 */ /* 0x000fea0003800000 */
[----:B------:R-:W-:Y:S01]  /*0f30*/  IMAD.IADD R3, R17, 0x1, R4 ;  /* 0x0000000111037824 */ /* 0x000fe200078e0204 */
[----:B------:R-:W-:Y:S01]  /*0f40*/  MOV R26, 0x0 ;  /* 0x00000000001a7802 */ /* 0x000fe20000000f00 */
[----:B------:R-:W-:Y:S01]  /*0f50*/  IMAD.MOV.U32 R16, RZ, RZ, 0x1 ;  /* 0x00000001ff107424 */ /* 0x000fe200078e00ff */
[----:B------:R-:W0:Y:S01]  /*0f60*/  LDCU.64 UR4, c[0x4][0x8] ;  /* 0x01000100ff0477ac */ /* 0x000e220008000a00 */
[----:B------:R-:W-:-:S06]  /*0f70*/  IMAD.WIDE.U32 R10, R3, 0x4, R10 ;  /* 0x00000004030a7825 */ /* 0x000fcc00078e000a */
[----:B------:R-:W2:Y:S01]  /*0f80*/  LDG.E R10, desc[UR36][R10.64] ;  /* 0x000000240a0a7981 */ /* 0x000ea2000c1e1900 */
[----:B------:R1:W3:Y:S01]  /*0f90*/  LDC.64 R8, c[0x4][R26] ;  /* 0x010000001a087b82 */ /* 0x0002e20000000a00 */
[----:B------:R-:W-:Y:S01]  /*0fa0*/  IMAD.MOV.U32 R6, RZ, RZ, R24 ;  /* 0x000000ffff067224 */ /* 0x000fe200078e0018 */
[----:B------:R-:W-:Y:S01]  /*0fb0*/  MOV R7, R2 ;  /* 0x0000000200077202 */ /* 0x000fe20000000f00 */
[----:B------:R1:W-:Y:S01]  /*0fc0*/  STL.64 [R1], R16 ;  /* 0x0000001001007387 */ /* 0x0003e20000100a00 */
[----:B0-----:R-:W-:Y:S01]  /*0fd0*/  MOV R4, UR4 ;  /* 0x0000000400047c02 */ /* 0x001fe20008000f00 */
[----:B------:R-:W-:Y:S01]  /*0fe0*/  IMAD.U32 R5, RZ, RZ, UR5 ;  /* 0x00000005ff057e24 */ /* 0x000fe2000f8e00ff */
[----:B--2---:R-:W0:Y:S02]  /*0ff0*/  F2F.F64.F32 R12, R10 ;  /* 0x0000000a000c7310 */ /* 0x004e240000201800 */
[----:B0--3--:R1:W-:Y:S04]  /*1000*/  STL.64 [R1+0x8], R12 ;  /* 0x0000080c01007387 */ /* 0x0093e80000100a00 */
[----:B------:R-:W-:-:S07]  /*1010*/  LEPC R20, `(.L_x_23) ;  /* 0x000000001014794e */ /* 0x000fce0000000000 */
[----:B-1----:R-:W-:Y:S05]  /*1020*/  CALL.ABS.NOINC R8 ;  /* 0x0000000008007343 */ /* 0x002fea0003c00000 */
.L_x_23:
        /* <DEDUP_REMOVED lines=12> */
.L_x_24:
        /* <DEDUP_REMOVED lines=10> */
.L_x_22:
[----:B------:R-:W-:Y:S05]  /*1190*/  BSYNC.RECONVERGENT B6 ;  /* 0x0000000000067941 */ /* 0x000fea0003800200 */
.L_x_21:
[----:B------:R-:W2:Y:S04]  /*11a0*/  LDG.E R16, desc[UR36][R18.64+0x4] ;  /* 0x0000042412107981 */ /* 0x000ea8000c1e1900 */
[----:B------:R-:W2:Y:S01]  /*11b0*/  LDG.E R0, desc[UR36][R22.64+0x4] ;  /* 0x0000042416007981 */ /* 0x000ea2000c1e1900 */
[----:B------:R-:W-:Y:S01]  /*11c0*/  ISETP.NE.AND P0, PT, R25, 0x1, PT ;  /* 0x000000011900780c */ /* 0x000fe20003f05270 */
[----:B------:R-:W-:Y:S01]  /*11d0*/  BSSY.RECONVERGENT B6, `(.L_x_25) ;  /* 0x000002e000067945 */ /* 0x000fe20003800200 */
[----:B--2---:R-:W-:-:S11]  /*11e0*/  FFMA R16, R16, R0, R27 ;  /* 0x0000000010107223 */ /* 0x004fd6000000001b */
[----:B------:R-:W-:Y:S05]  /*11f0*/  @P0 BRA `(.L_x_26) ;  /* 0x0000000000ac0947 */ /* 0x000fea0003800000 */
[----:B------:R-:W0:Y:S01]  /*1200*/  LDC.64 R6, c[0x0][0x390] ;  /* 0x0000e400ff067b82 */ /* 0x000e220000000a00 */
[----:B------:R-:W1:Y:S02]  /*1210*/  LDCU UR4, c[0x0][0x398] ;  /* 0x00007300ff0477ac */ /* 0x000e640008000800 */
[C---:B-1----:R-:W-:Y:S01]  /*1220*/  IADD3 R0, P0, PT, R17.reuse, UR4, RZ ;  /* 0x0000000411007c10 */ /* 0x042fe2000ff1e0ff */
[----:B------:R-:W-:Y:S02]  /*1230*/  HFMA2 R18, -RZ, RZ, 0, 5.9604644775390625e-08 ;  /* 0x00000001ff127431 */ /* 0x000fe400000001ff */
[----:B------:R-:W-:Y:S01]  /*1240*/  VIADD R19, R17, 0x1 ;  /* 0x0000000111137836 */ /* 0x000fe20000000000 */
[----:B------:R-:W-:Y:S01]  /*1250*/  MOV R26, 0x0 ;  /* 0x00000000001a7802 */ /* 0x000fe20000000f00 */
[----:B------:R-:W1:Y:S01]  /*1260*/  LDCU.64 UR4, c[0x4][0x8] ;  /* 0x01000100ff0477ac */ /* 0x000e620008000a00 */
[----:B------:R-:W-:Y:S02]  /*1270*/  IADD3.X R3, PT, PT, RZ, RZ, RZ, P0, !PT ;  /* 0x000000ffff037210 */ /* 0x000fe400007fe4ff */
[----:B0-----:R-:W-:-:S04]  /*1280*/  LEA R6, P0, R0, R6, 0x2 ;  /* 0x0000000600067211 */ /* 0x001fc800078010ff */
[----:B------:R-:W-:-:S05]  /*1290*/  LEA.HI.X R7, R0, R7, R3, 0x2, P0 ;  /* 0x0000000700077211 */ /* 0x000fca00000f1403 */
[----:B------:R0:W2:Y:S01]  /*12a0*/  LDG.E R0, desc[UR36][R6.64+0x4] ;  /* 0x0000042406007981 */ /* 0x0000a2000c1e1900 */
[----:B------:R3:W4:Y:S03]  /*12b0*/  LDC.64 R8, c[0x4][R26] ;  /* 0x010000001a087b82 */ /* 0x0007260000000a00 */
[----:B------:R3:W-:Y:S01]  /*12c0*/  STL.64 [R1], R18 ;  /* 0x0000001201007387 */ /* 0x0007e20000100a00 */
[----:B-1----:R-:W-:Y:S01]  /*12d0*/  IMAD.U32 R4, RZ, RZ, UR4 ;  /* 0x00000004ff047e24 */ /* 0x002fe2000f8e00ff */
[----:B------:R-:W-:Y:S01]  /*12e0*/  MOV R5, UR5 ;  /* 0x0000000500057c02 */ /* 0x000fe20008000f00 */
[----:B0-----:R-:W-:Y:S01]  /*12f0*/  IMAD.MOV.U32 R6, RZ, RZ, R24 ;  /* 0x000000ffff067224 */ /* 0x001fe200078e0018 */
[----:B------:R-:W-:Y:S01]  /*1300*/  MOV R7, R2 ;  /* 0x0000000200077202 */ /* 0x000fe20000000f00 */
[----:B--2---:R-:W0:Y:S02]  /*1310*/  F2F.F64.F32 R10, R0 ;  /* 0x00000000000a7310 */ /* 0x004e240000201800 */
[----:B0---4-:R3:W-:Y:S04]  /*1320*/  STL.64 [R1+0x8], R10 ;  /* 0x0000080a01007387 */ /* 0x0117e80000100a00 */
[----:B------:R-:W-:-:S07]  /*1330*/  LEPC R20, `(.L_x_27) ;  /* 0x000000001014794e */ /* 0x000fce0000000000 */
[----:B---3--:R-:W-:Y:S05]  /*1340*/  CALL.ABS.NOINC R8 ;  /* 0x0000000008007343 */ /* 0x008fea0003c00000 */
.L_x_27:
[----:B------:R-:W2:Y:S01]  /*1350*/  LDG.E R22, desc[UR36][R22.64+0x4] ;  /* 0x0000042416167981 */ /* 0x000ea2000c1e1900 */
[----:B------:R0:W1:Y:S01]  /*1360*/  LDC.64 R10, c[0x4][R26] ;  /* 0x010000001a0a7b82 */ /* 0x0000620000000a00 */
[----:B------:R-:W3:Y:S01]  /*1370*/  LDCU.64 UR4, c[0x4][0x10] ;  /* 0x01000200ff0477ac */ /* 0x000ee20008000a00 */
[----:B------:R-:W-:Y:S01]  /*1380*/  IMAD.MOV.U32 R6, RZ, RZ, R24 ;  /* 0x000000ffff067224 */ /* 0x000fe200078e0018 */
[----:B------:R0:W-:Y:S01]  /*1390*/  STL [R1], R19 ;  /* 0x0000001301007387 */ /* 0x0001e20000100800 */
[----:B------:R-:W-:Y:S01]  /*13a0*/  MOV R7, R2 ;  /* 0x0000000200077202 */ /* 0x000fe20000000f00 */
[----:B---3--:R-:W-:Y:S01]  /*13b0*/  IMAD.U32 R4, RZ, RZ, UR4 ;  /* 0x00000004ff047e24 */ /* 0x008fe2000f8e00ff */
[----:B------:R-:W-:Y:S01]  /*13c0*/  MOV R5, UR5 ;  /* 0x0000000500057c02 */ /* 0x000fe20008000f00 */
[----:B--2---:R-:W2:Y:S02]  /*13d0*/  F2F.F64.F32 R8, R22 ;  /* 0x0000001600087310 */ /* 0x004ea40000201800 */
[----:B-12---:R0:W-:Y:S04]  /*13e0*/  STL.64 [R1+0x8], R8 ;  /* 0x0000080801007387 */ /* 0x0061e80000100a00 */
[----:B------:R-:W-:-:S07]  /*13f0*/  LEPC R20, `(.L_x_28) ;  /* 0x000000001014794e */ /* 0x000fce0000000000 */
[----:B0-----:R-:W-:Y:S05]  /*1400*/  CALL.ABS.NOINC R10 ;  /* 0x000000000a007343 */ /* 0x001fea0003c00000 */
.L_x_28:
[----:B------:R-:W0:Y:S01]  /*1410*/  F2F.F64.F32 R8, R16 ;  /* 0x0000001000087310 */ /* 0x000e220000201800 */
[----:B------:R-:W1:Y:S01]  /*1420*/  LDC.64 R26, c[0x4][R26] ;  /* 0x010000001a1a7b82 */ /* 0x000e620000000a00 */
[----:B------:R-:W2:Y:S01]  /*1430*/  LDCU.64 UR4, c[0x4][0x18] ;  /* 0x01000300ff0477ac */ /* 0x000ea20008000a00 */
[----:B------:R-:W-:Y:S01]  /*1440*/  IMAD.MOV.U32 R6, RZ, RZ, R24 ;  /* 0x000000ffff067224 */ /* 0x000fe200078e0018 */
[----:B------:R-:W-:Y:S01]  /*1450*/  MOV R7, R2 ;  /* 0x0000000200077202 */ /* 0x000fe20000000f00 */
[----:B0-----:R0:W-:Y:S01]  /*1460*/  STL.64 [R1], R8 ;  /* 0x0000000801007387 */ /* 0x0011e20000100a00 */
[----:B--2---:R-:W-:Y:S01]  /*1470*/  IMAD.U32 R4, RZ, RZ, UR4 ;  /* 0x00000004ff047e24 */ /* 0x004fe2000f8e00ff */
[----:B------:R-:W-:-:S07]  /*1480*/  MOV R5, UR5 ;  /* 0x0000000500057c02 */ /* 0x000fce0008000f00 */
[----:B------:R-:W-:-:S07]  /*1490*/  LEPC R20, `(.L_x_26) ;  /* 0x000000001014794e */ /* 0x000fce0000000000 */
[----:B01----:R-:W-:Y:S05]  /*14a0*/  CALL.ABS.NOINC R26 ;  /* 0x000000001a007343 */ /* 0x003fea0003c00000 */
.L_x_26:
[----:B------:R-:W-:Y:S05]  /*14b0*/  BSYNC.RECONVERGENT B6 ;  /* 0x0000000000067941 */ /* 0x000fea0003800200 */
.L_x_25:
[----:B------:R-:W-:-:S07]  /*14c0*/  VIADD R17, R17, 0x2 ;  /* 0x0000000211117836 */ /* 0x000fce0000000000 */
.L_x_20:
[----:B------:R-:W1:Y:S02]  /*14d0*/  LDC R8, c[0x0][0x398] ;  /* 0x0000e600ff087b82 */ /* 0x000e640000000800 */
[----:B-1----:R-:W-:-:S04]  /*14e0*/  LOP3.LUT R0, R8, 0x1, RZ, 0xc0, !PT ;  /* 0x0000000108007812 */ /* 0x002fc800078ec0ff */
[----:B------:R-:W-:-:S13]  /*14f0*/  ISETP.NE.U32.AND P0, PT, R0, 0x1, PT ;  /* 0x000000010000780c */ /* 0x000fda0003f05070 */
[----:B------:R-:W-:Y:S05]  /*1500*/  @P0 BRA `(.L_x_19) ;  /* 0x0000000000c40947 */ /* 0x000fea0003800000 */
[----:B------:R-:W1:Y:S01]  /*1510*/  LDC.64 R6, c[0x0][0x390] ;  /* 0x0000e400ff067b82 */ /* 0x000e620000000a00 */
[----:B------:R-:W-:-:S07]  /*1520*/  IMAD R5, R25, R8, R17 ;  /* 0x0000000819057224 */ /* 0x000fce00078e0211 */
[----:B------:R-:W2:Y:S01]  /*1530*/  LDC.64 R18, c[0x0][0x388] ;  /* 0x0000e200ff127b82 */ /* 0x000ea20000000a00 */
[----:B-1----:R-:W-:-:S06]  /*1540*/  IMAD.WIDE R4, R5, 0x4, R6 ;  /* 0x0000000405047825 */ /* 0x002fcc00078e0206 */
[----:B0-----:R-:W3:Y:S01]  /*1550*/  LDG.E R5, desc[UR36][R4.64] ;  /* 0x0000002404057981 */ /* 0x001ee2000c1e1900 */
[----:B--2---:R-:W-:-:S05]  /*1560*/  IMAD.WIDE.U32 R18, R17, 0x4, R18 ;  /* 0x0000000411127825 */ /* 0x004fca00078e0012 */
[----:B------:R-:W3:Y:S01]  /*1570*/  LDG.E R0, desc[UR36][R18.64] ;  /* 0x0000002412007981 */ /* 0x000ee2000c1e1900 */
[----:B------:R-:W-:Y:S01]  /*1580*/  ISETP.NE.AND P0, PT, R25, 0x1, PT ;  /* 0x000000011900780c */ /* 0x000fe20003f05270 */
[----:B---3--:R-:W-:-:S12]  /*1590*/  FFMA R16, R5, R0, R16 ;  /* 0x0000000005107223 */ /* 0x008fd80000000010 */
[----:B------:R-:W-:Y:S05]  /*15a0*/  @P0 BRA `(.L_x_19) ;  /* 0x00000000009c0947 */ /* 0x000fea0003800000 */
[----:B------:R-:W-:Y:S01]  /*15b0*/  IADD3 R3, PT, PT, R17, R8, RZ ;  /* 0x0000000811037210 */ /* 0x000fe20007ffe0ff */
[----:B------:R-:W-:Y:S01]  /*15c0*/  IMAD.MOV.U32 R12, RZ, RZ, 0x1 ;  /* 0x00000001ff0c7424 */ /* 0x000fe200078e00ff */
[----:B------:R-:W-:Y:S01]  /*15d0*/  MOV R13, R17 ;  /* 0x00000011000d7202 */ /* 0x000fe20000000f00 */
[----:B------:R-:W0:Y:S02]  /*15e0*/  LDCU.64 UR4, c[0x4][0x8] ;  /* 0x01000100ff0477ac */ /* 0x000e240008000a00 */
[----:B------:R-:W-:-:S06]  /*15f0*/  IMAD.WIDE.U32 R6, R3, 0x4, R6 ;  /* 0x0000000403067825 */ /* 0x000fcc00078e0006 */
[----:B------:R1:W2:Y:S01]  /*1600*/  LDG.E R7, desc[UR36][R6.64] ;  /* 0x0000002406077981 */ /* 0x0002a2000c1e1900 */
[----:B------:R-:W-:-:S03]  /*1610*/  MOV R22, 0x0 ;  /* 0x0000000000167802 */ /* 0x000fc60000000f00 */
[----:B------:R3:W-:Y:S01]  /*1620*/  STL.64 [R1], R12 ;  /* 0x0000000c01007387 */ /* 0x0007e20000100a00 */
[----:B------:R3:W4:Y:S01]  /*1630*/  LDC.64 R8, c[0x4][R22] ;  /* 0x0100000016087b82 */ /* 0x0007220000000a00 */
[----:B0-----:R-:W-:Y:S01]  /*1640*/  IMAD.U32 R4, RZ, RZ, UR4 ;  /* 0x00000004ff047e24 */ /* 0x001fe2000f8e00ff */
[----:B------:R-:W-:Y:S01]  /*1650*/  MOV R5, UR5 ;  /* 0x0000000500057c02 */ /* 0x000fe20008000f00 */
[----:B-1----:R-:W-:Y:S01]  /*1660*/  IMAD.MOV.U32 R6, RZ, RZ, R24 ;  /* 0x000000ffff067224 */ /* 0x002fe200078e0018 */
[----:B--2---:R0:W1:Y:S02]  /*1670*/  F2F.F64.F32 R10, R7 ;  /* 0x00000007000a7310 */ /* 0x0040640000201800 */
[----:B0-----:R-:W-:Y:S01]  /*1680*/  MOV R7, R2 ;  /* 0x0000000200077202 */ /* 0x001fe20000000f00 */
[----:B-1--4-:R3:W-:Y:S06]  /*1690*/  STL.64 [R1+0x8], R10 ;  /* 0x0000080a01007387 */ /* 0x0127ec0000100a00 */
[----:B------:R-:W-:-:S07]  /*16a0*/  LEPC R20, `(.L_x_29) ;  /* 0x000000001014794e */ /* 0x000fce0000000000 */
[----:B---3--:R-:W-:Y:S05]  /*16b0*/  CALL.ABS.NOINC R8 ;  /* 0x0000000008007343 */ /* 0x008fea0003c00000 */
.L_x_29:
        /* <DEDUP_REMOVED lines=12> */
.L_x_30:
        /* <DEDUP_REMOVED lines=10> */
.L_x_19:
[----:B0-----:R-:W-:Y:S05]  /*1820*/  BSYNC.RECONVERGENT B7 ;  /* 0x0000000000077941 */ /* 0x001fea0003800200 */
.L_x_0:
[----:B------:R-:W1:Y:S02]  /*1830*/  LDC.64 R2, c[0x0][0x380] ;  /* 0x0000e000ff027b82 */ /* 0x000e640000000a00 */
[----:B-1----:R-:W-:-:S05]  /*1840*/  IMAD.WIDE R2, R25, 0x4, R2 ;  /* 0x0000000419027825 */ /* 0x002fca00078e0202 */
[----:B0-----:R-:W-:Y:S01]  /*1850*/  STG.E desc[UR36][R2.64], R16 ;  /* 0x0000001002007986 */ /* 0x001fe2000c101924 */
[----:B------:R-:W-:Y:S05]  /*1860*/  EXIT ;  /* 0x000000000000794d */ /* 0x000fea0003800000 */
.L_x_31:
[----:B------:R-:W-:-:S00]  /*1870*/  BRA `(.L_x_31) ;  /* 0xfffffffc00fc7947 */ /* 0x000fc0000383ffff */
[----:B------:R-:W-:-:S00]  /*1880*/  NOP ;  /* 0x0000000000007918 */ /* 0x000fc00000000000 */
[----:B------:R-:W-:-:S00]  /*1890*/  NOP ;  /* 0x0000000000007918 */ /* 0x000fc00000000000 */
[----:B------:R-:W-:-:S00]  /*18a0*/  NOP ;  /* 0x0000000000007918 */ /* 0x000fc00000000000 */
[----:B------:R-:W-:-:S00]  /*18b0*/  NOP ;  /* 0x0000000000007918 */ /* 0x000fc00000000000 */
[----:B------:R-:W-:-:S00]  /*18c0*/  NOP ;  /* 0x0000000000007918 */ /* 0x000fc00000000000 */
[----:B------:R-:W-:-:S00]  /*18d0*/  NOP ;  /* 0x0000000000007918 */ /* 0x000fc00000000000 */
[----:B------:R-:W-:-:S00]  /*18e0*/  NOP ;  /* 0x0000000000007918 */ /* 0x000fc00000000000 */
[----:B------:R-:W-:-:S00]  /*18f0*/  NOP ;  /* 0x0000000000007918 */ /* 0x000fc00000000000 */
.L_x_32:


//--------------------- .nv.global.init           --------------------------
	.section	.nv.global.init,"aw",@progbits
.nv.global.init:
	.type		$str$2,@object
	.size		$str$2,($str$1 - $str$2)
$str$2:
        /*0000*/ 	.byte	0x61, 0x63, 0x63, 0x75, 0x6d, 0x3a, 0x20, 0x25, 0x66, 0x0a, 0x00
	.type		$str$1,@object
	.size		$str$1,($str - $str$1)
$str$1:
        /*000b*/ 	.byte	0x56, 0x69, 0x6e, 0x5b, 0x25, 0x64, 0x5d, 0x3a, 0x20, 0x25, 0x66, 0x0a, 0x00
	.type		$str,@object
	.size		$str,(.L_0 - $str)
$str:
        /*0018*/ 	.byte	0x4d, 0x61, 0x74, 0x5b, 0x25, 0x64, 0x5d, 0x5b, 0x25, 0x64, 0x5d, 0x3a, 0x20, 0x25, 0x66, 0x0a
        /*0028*/ 	.byte	0x00
.L_0:


//--------------------- .nv.shared.reserved.0     --------------------------
	.section	.nv.shared.reserved.0,"aw",@nobits
	.weak		__nv_reservedSMEM_offset_0_alias
	.size		__nv_reservedSMEM_offset_0_alias, 0, 64
	.other		__nv_reservedSMEM_offset_0_alias,@"STO_CUDA_RESERVED_SHARED STV_DEFAULT"
__nv_reservedSMEM_offset_0_alias:
	.zero		0
	.zero		64


//--------------------- .nv.constant0._Z12matVecKernelPfS_S_i --------------------------
	.section	.nv.constant0._Z12matVecKernelPfS_S_i,"a",@progbits
	.sectionflags	@""
	.align	4
.nv.constant0._Z12matVecKernelPfS_S_i:
	.zero		924


//--------------------- SYMBOLS --------------------------

	.type		.nv.reservedSmem.offset0,@object
	.size		.nv.reservedSmem.offset0,0x4
	.type		vprintf,@function
